//
// Generated by NVIDIA NVVM Compiler
//
// Compiler Build ID: CL-36424714
// Cuda compilation tools, release 13.0, V13.0.88
// Based on NVVM 20.0.0
//

.version 9.0
.target sm_100
.address_size 64

	// .globl	_Z12wmma_exampleP6__halfS0_PfS1_iii

.visible .entry _Z12wmma_exampleP6__halfS0_PfS1_iii(
	.param .u64 .ptr .align 1 _Z12wmma_exampleP6__halfS0_PfS1_iii_param_0,
	.param .u64 .ptr .align 1 _Z12wmma_exampleP6__halfS0_PfS1_iii_param_1,
	.param .u64 .ptr .align 1 _Z12wmma_exampleP6__halfS0_PfS1_iii_param_2,
	.param .u64 .ptr .align 1 _Z12wmma_exampleP6__halfS0_PfS1_iii_param_3,
	.param .u32 _Z12wmma_exampleP6__halfS0_PfS1_iii_param_4,
	.param .u32 _Z12wmma_exampleP6__halfS0_PfS1_iii_param_5,
	.param .u32 _Z12wmma_exampleP6__halfS0_PfS1_iii_param_6
)
{
	.reg .b32 	%r<19>;
	.reg .b32 	%f<17>;
	.reg .b64 	%rd<9>;

	ld.param.u64 	%rd1, [_Z12wmma_exampleP6__halfS0_PfS1_iii_param_0];
	ld.param.u64 	%rd2, [_Z12wmma_exampleP6__halfS0_PfS1_iii_param_1];
	ld.param.u64 	%rd3, [_Z12wmma_exampleP6__halfS0_PfS1_iii_param_2];
	ld.param.u64 	%rd4, [_Z12wmma_exampleP6__halfS0_PfS1_iii_param_3];
	ld.param.u32 	%r1, [_Z12wmma_exampleP6__halfS0_PfS1_iii_param_5];
	ld.param.u32 	%r2, [_Z12wmma_exampleP6__halfS0_PfS1_iii_param_6];
	cvta.to.global.u64 	%rd5, %rd4;
	cvta.to.global.u64 	%rd6, %rd3;
	cvta.to.global.u64 	%rd7, %rd2;
	cvta.to.global.u64 	%rd8, %rd1;
	wmma.load.a.sync.aligned.col.m16n16k16.global.f16 	{%r3, %r4, %r5, %r6, %r7, %r8, %r9, %r10}, [%rd8], %r2;
	wmma.load.b.sync.aligned.col.m16n16k16.global.f16 	{%r11, %r12, %r13, %r14, %r15, %r16, %r17, %r18}, [%rd7], %r2;
	wmma.load.c.sync.aligned.col.m16n16k16.global.f32 	{%f1, %f2, %f3, %f4, %f5, %f6, %f7, %f8}, [%rd6], %r1;
	wmma.mma.sync.aligned.col.col.m16n16k16.f32.f32 {%f9, %f10, %f11, %f12, %f13, %f14, %f15, %f16}, {%r3, %r4, %r5, %r6, %r7, %r8, %r9, %r10}, {%r11, %r12, %r13, %r14, %r15, %r16, %r17, %r18}, {%f1, %f2, %f3, %f4, %f5, %f6, %f7, %f8};
	wmma.store.d.sync.aligned.col.m16n16k16.global.f32 	[%rd5], {%f9, %f10, %f11, %f12, %f13, %f14, %f15, %f16}, %r1;
	ret;

}
	// .globl	_Z17convertFp32ToFp16P6__halfPfi
.visible .entry _Z17convertFp32ToFp16P6__halfPfi(
	.param .u64 .ptr .align 1 _Z17convertFp32ToFp16P6__halfPfi_param_0,
	.param .u64 .ptr .align 1 _Z17convertFp32ToFp16P6__halfPfi_param_1,
	.param .u32 _Z17convertFp32ToFp16P6__halfPfi_param_2
)
{
	.reg .pred 	%p<2>;
	.reg .b16 	%rs<2>;
	.reg .b32 	%r<6>;
	.reg .b32 	%f<2>;
	.reg .b64 	%rd<9>;

	ld.param.u64 	%rd1, [_Z17convertFp32ToFp16P6__halfPfi_param_0];
	ld.param.u64 	%rd2, [_Z17convertFp32ToFp16P6__halfPfi_param_1];
	ld.param.u32 	%r2, [_Z17convertFp32ToFp16P6__halfPfi_param_2];
	mov.u32 	%r3, %ntid.x;
	mov.u32 	%r4, %ctaid.x;
	mov.u32 	%r5, %tid.x;
	mad.lo.s32 	%r1, %r3, %r4, %r5;
	setp.ge.s32 	%p1, %r1, %r2;
	@%p1 bra 	$L__BB1_2;
	cvta.to.global.u64 	%rd3, %rd2;
	cvta.to.global.u64 	%rd4, %rd1;
	mul.wide.s32 	%rd5, %r1, 2;
	add.s64 	%rd6, %rd4, %rd5;
	mul.wide.s32 	%rd7, %r1, 4;
	add.s64 	%rd8, %rd3, %rd7;
	ld.global.f32 	%f1, [%rd8];
	// begin inline asm
	{  cvt.rn.f16.f32 %rs1, %f1;}

	// end inline asm
	st.global.u16 	[%rd6], %rs1;
$L__BB1_2:
	ret;

}
	// .globl	_Z17convertFp16ToFp32PfP6__halfi
.visible .entry _Z17convertFp16ToFp32PfP6__halfi(
	.param .u64 .ptr .align 1 _Z17convertFp16ToFp32PfP6__halfi_param_0,
	.param .u64 .ptr .align 1 _Z17convertFp16ToFp32PfP6__halfi_param_1,
	.param .u32 _Z17convertFp16ToFp32PfP6__halfi_param_2
)
{
	.reg .pred 	%p<2>;
	.reg .b16 	%rs<2>;
	.reg .b32 	%r<6>;
	.reg .b32 	%f<2>;
	.reg .b64 	%rd<9>;

	ld.param.u64 	%rd1, [_Z17convertFp16ToFp32PfP6__halfi_param_0];
	ld.param.u64 	%rd2, [_Z17convertFp16ToFp32PfP6__halfi_param_1];
	ld.param.u32 	%r2, [_Z17convertFp16ToFp32PfP6__halfi_param_2];
	mov.u32 	%r3, %ntid.x;
	mov.u32 	%r4, %ctaid.x;
	mov.u32 	%r5, %tid.x;
	mad.lo.s32 	%r1, %r3, %r4, %r5;
	setp.ge.s32 	%p1, %r1, %r2;
	@%p1 bra 	$L__BB2_2;
	cvta.to.global.u64 	%rd3, %rd2;
	cvta.to.global.u64 	%rd4, %rd1;
	mul.wide.s32 	%rd5, %r1, 2;
	add.s64 	%rd6, %rd3, %rd5;
	ld.global.u16 	%rs1, [%rd6];
	// begin inline asm
	{  cvt.f32.f16 %f1, %rs1;}

	// end inline asm
	mul.wide.s32 	%rd7, %r1, 4;
	add.s64 	%rd8, %rd4, %rd7;
	st.global.f32 	[%rd8], %f1;
$L__BB2_2:
	ret;

}
	// .globl	_Z18convertInt32ToInt8PiS_i
.visible .entry _Z18convertInt32ToInt8PiS_i(
	.param .u64 .ptr .align 1 _Z18convertInt32ToInt8PiS_i_param_0,
	.param .u64 .ptr .align 1 _Z18convertInt32ToInt8PiS_i_param_1,
	.param .u32 _Z18convertInt32ToInt8PiS_i_param_2
)
{
	.reg .pred 	%p<2>;
	.reg .b32 	%r<23>;
	.reg .b64 	%rd<9>;

	ld.param.u64 	%rd1, [_Z18convertInt32ToInt8PiS_i_param_0];
	ld.param.u64 	%rd2, [_Z18convertInt32ToInt8PiS_i_param_1];
	ld.param.u32 	%r2, [_Z18convertInt32ToInt8PiS_i_param_2];
	mov.u32 	%r3, %ntid.x;
	mov.u32 	%r4, %ctaid.x;
	mov.u32 	%r5, %tid.x;
	mad.lo.s32 	%r1, %r3, %r4, %r5;
	shr.s32 	%r6, %r2, 31;
	shr.u32 	%r7, %r6, 30;
	add.s32 	%r8, %r2, %r7;
	shr.s32 	%r9, %r8, 2;
	setp.ge.s32 	%p1, %r1, %r9;
	@%p1 bra 	$L__BB3_2;
	cvta.to.global.u64 	%rd3, %rd2;
	cvta.to.global.u64 	%rd4, %rd1;
	shl.b32 	%r10, %r1, 2;
	mul.wide.s32 	%rd5, %r10, 4;
	add.s64 	%rd6, %rd3, %rd5;
	ld.global.u8 	%r11, [%rd6];
	ld.global.u32 	%r12, [%rd6+4];
	shl.b32 	%r13, %r12, 8;
	and.b32  	%r14, %r13, 65280;
	or.b32  	%r15, %r14, %r11;
	ld.global.u32 	%r16, [%rd6+8];
	shl.b32 	%r17, %r16, 16;
	and.b32  	%r18, %r17, 16711680;
	or.b32  	%r19, %r15, %r18;
	ld.global.u32 	%r20, [%rd6+12];
	shl.b32 	%r21, %r20, 24;
	or.b32  	%r22, %r19, %r21;
	mul.wide.s32 	%rd7, %r1, 4;
	add.s64 	%rd8, %rd4, %rd7;
	st.global.u32 	[%rd8], %r22;
$L__BB3_2:
	ret;

}
	// .globl	_Z18convertInt8ToInt32PiS_i
.visible .entry _Z18convertInt8ToInt32PiS_i(
	.param .u64 .ptr .align 1 _Z18convertInt8ToInt32PiS_i_param_0,
	.param .u64 .ptr .align 1 _Z18convertInt8ToInt32PiS_i_param_1,
	.param .u32 _Z18convertInt8ToInt32PiS_i_param_2
)
{
	.reg .pred 	%p<2>;
	.reg .b32 	%r<18>;
	.reg .b64 	%rd<9>;

	ld.param.u64 	%rd1, [_Z18convertInt8ToInt32PiS_i_param_0];
	ld.param.u64 	%rd2, [_Z18convertInt8ToInt32PiS_i_param_1];
	ld.param.u32 	%r2, [_Z18convertInt8ToInt32PiS_i_param_2];
	mov.u32 	%r3, %ntid.x;
	mov.u32 	%r4, %ctaid.x;
	mov.u32 	%r5, %tid.x;
	mad.lo.s32 	%r1, %r3, %r4, %r5;
	setp.ge.s32 	%p1, %r1, %r2;
	@%p1 bra 	$L__BB4_2;
	cvta.to.global.u64 	%rd3, %rd2;
	cvta.to.global.u64 	%rd4, %rd1;
	shr.s32 	%r6, %r1, 31;
	shr.u32 	%r7, %r6, 30;
	add.s32 	%r8, %r1, %r7;
	and.b32  	%r9, %r8, 536870908;
	sub.s32 	%r10, %r1, %r9;
	shl.b32 	%r11, %r10, 3;
	mov.b32 	%r12, 255;
	shl.b32 	%r13, %r12, %r11;
	shr.s32 	%r14, %r8, 2;
	mul.wide.s32 	%rd5, %r14, 4;
	add.s64 	%rd6, %rd3, %rd5;
	ld.global.u32 	%r15, [%rd6];
	and.b32  	%r16, %r15, %r13;
	shr.s32 	%r17, %r16, %r11;
	mul.wide.s32 	%rd7, %r1, 4;
	add.s64 	%rd8, %rd4, %rd7;
	st.global.u32 	[%rd8], %r17;
$L__BB4_2:
	ret;

}


// ===== COMPILED SASS (sm_100) =====

	.target	sm_100

	.elftype	@"ET_EXEC"


//--------------------- .note.nv.tkinfo           --------------------------
	.section	.note.nv.tkinfo,"",@"SHT_NOTE"
	.sectionflags	@"SHF_NOTE_NV_TKINFO"
	.tkinfo
        /*0018*/ 	.word	0x00000002
        /*0030*/ 	.string	""
        /*0030*/ 	.string	"ptxas"
        /*0030*/ 	.string	"Cuda compilation tools, release 13.0, V13.0.88"
        /*0030*/ 	.string	"Build cuda_13.0.r13.0/compiler.36424714_0"
        /*0030*/ 	.string	"-arch sm_100 -m 64 "



//--------------------- .note.nv.cuinfo           --------------------------
	.section	.note.nv.cuinfo,"",@"SHT_NOTE"
	.sectionflags	@"SHF_NOTE_NV_CUINFO"
        /*0018*/ 	.short	0x0002
        /*001a*/ 	.short	0x0064
        /*001c*/ 	.short	0x0082
	.zero		2


//--------------------- .nv.info                  --------------------------
	.section	.nv.info,"",@"SHT_CUDA_INFO"
	.align	4


	//----- nvinfo : EIATTR_REGCOUNT
	.align		4
        /*0000*/ 	.byte	0x04, 0x2f
        /*0002*/ 	.short	(.L_1 - .L_0)
	.align		4
.L_0:
        /*0004*/ 	.word	index@(_Z12wmma_exampleP6__halfS0_PfS1_iii)
        /*0008*/ 	.word	0x00000020


	//----- nvinfo : EIATTR_FRAME_SIZE
	.align		4
.L_1:
        /*000c*/ 	.byte	0x04, 0x11
        /*000e*/ 	.short	(.L_3 - .L_2)
	.align		4
.L_2:
        /*0010*/ 	.word	index@(_Z12wmma_exampleP6__halfS0_PfS1_iii)
        /*0014*/ 	.word	0x00000000


	//----- nvinfo : EIATTR_REGCOUNT
	.align		4
.L_3:
        /*0018*/ 	.byte	0x04, 0x2f
        /*001a*/ 	.short	(.L_5 - .L_4)
	.align		4
.L_4:
        /*001c*/ 	.word	index@(_Z17convertFp32ToFp16P6__halfPfi)
        /*0020*/ 	.word	0x0000000a


	//----- nvinfo : EIATTR_FRAME_SIZE
	.align		4
.L_5:
        /*0024*/ 	.byte	0x04, 0x11
        /*0026*/ 	.short	(.L_7 - .L_6)
	.align		4
.L_6:
        /*0028*/ 	.word	index@(_Z17convertFp32ToFp16P6__halfPfi)
        /*002c*/ 	.word	0x00000000


	//----- nvinfo : EIATTR_REGCOUNT
	.align		4
.L_7:
        /*0030*/ 	.byte	0x04, 0x2f
        /*0032*/ 	.short	(.L_9 - .L_8)
	.align		4
.L_8:
        /*0034*/ 	.word	index@(_Z17convertFp16ToFp32PfP6__halfi)
        /*0038*/ 	.word	0x0000000a


	//----- nvinfo : EIATTR_FRAME_SIZE
	.align		4
.L_9:
        /*003c*/ 	.byte	0x04, 0x11
        /*003e*/ 	.short	(.L_11 - .L_10)
	.align		4
.L_10:
        /*0040*/ 	.word	index@(_Z17convertFp16ToFp32PfP6__halfi)
        /*0044*/ 	.word	0x00000000


	//----- nvinfo : EIATTR_REGCOUNT
	.align		4
.L_11:
        /*0048*/ 	.byte	0x04, 0x2f
        /*004a*/ 	.short	(.L_13 - .L_12)
	.align		4
.L_12:
        /*004c*/ 	.word	index@(_Z18convertInt32ToInt8PiS_i)
        /*0050*/ 	.word	0x0000000e


	//----- nvinfo : EIATTR_FRAME_SIZE
	.align		4
.L_13:
        /*0054*/ 	.byte	0x04, 0x11
        /*0056*/ 	.short	(.L_15 - .L_14)
	.align		4
.L_14:
        /*0058*/ 	.word	index@(_Z18convertInt32ToInt8PiS_i)
        /*005c*/ 	.word	0x00000000


	//----- nvinfo : EIATTR_REGCOUNT
	.align		4
.L_15:
        /*0060*/ 	.byte	0x04, 0x2f
        /*0062*/ 	.short	(.L_17 - .L_16)
	.align		4
.L_16:
        /*0064*/ 	.word	index@(_Z18convertInt8ToInt32PiS_i)
        /*0068*/ 	.word	0x0000000c


	//----- nvinfo : EIATTR_FRAME_SIZE
	.align		4
.L_17:
        /*006c*/ 	.byte	0x04, 0x11
        /*006e*/ 	.short	(.L_19 - .L_18)
	.align		4
.L_18:
        /*0070*/ 	.word	index@(_Z18convertInt8ToInt32PiS_i)
        /*0074*/ 	.word	0x00000000


	//----- nvinfo : EIATTR_MIN_STACK_SIZE
	.align		4
.L_19:
        /*0078*/ 	.byte	0x04, 0x12
        /*007a*/ 	.short	(.L_21 - .L_20)
	.align		4
.L_20:
        /*007c*/ 	.word	index@(_Z18convertInt8ToInt32PiS_i)
        /*0080*/ 	.word	0x00000000


	//----- nvinfo : EIATTR_MIN_STACK_SIZE
	.align		4
.L_21:
        /*0084*/ 	.byte	0x04, 0x12
        /*0086*/ 	.short	(.L_23 - .L_22)
	.align		4
.L_22:
        /*0088*/ 	.word	index@(_Z18convertInt32ToInt8PiS_i)
        /*008c*/ 	.word	0x00000000


	//----- nvinfo : EIATTR_MIN_STACK_SIZE
	.align		4
.L_23:
        /*0090*/ 	.byte	0x04, 0x12
        /*0092*/ 	.short	(.L_25 - .L_24)
	.align		4
.L_24:
        /*0094*/ 	.word	index@(_Z17convertFp16ToFp32PfP6__halfi)
        /*0098*/ 	.word	0x00000000


	//----- nvinfo : EIATTR_MIN_STACK_SIZE
	.align		4
.L_25:
        /*009c*/ 	.byte	0x04, 0x12
        /*009e*/ 	.short	(.L_27 - .L_26)
	.align		4
.L_26:
        /*00a0*/ 	.word	index@(_Z17convertFp32ToFp16P6__halfPfi)
        /*00a4*/ 	.word	0x00000000


	//----- nvinfo : EIATTR_MIN_STACK_SIZE
	.align		4
.L_27:
        /*00a8*/ 	.byte	0x04, 0x12
        /*00aa*/ 	.short	(.L_29 - .L_28)
	.align		4
.L_28:
        /*00ac*/ 	.word	index@(_Z12wmma_exampleP6__halfS0_PfS1_iii)
        /*00b0*/ 	.word	0x00000000
.L_29:


//--------------------- .nv.compat                --------------------------
	.section	.nv.compat,"",@"SHT_CUDA_COMPAT_INFO"
	.align	4
        /*0000*/ 	.byte	0x02, 0x09, 0x00, 0x00, 0x02, 0x02, 0x01, 0x00, 0x02, 0x05, 0x05, 0x00, 0x03, 0x07, 0x01, 0x01
        /*0010*/ 	.byte	0x02, 0x03, 0x00, 0x00, 0x02, 0x06, 0x01, 0x00, 0x04, 0x0b, 0x08, 0x00, 0x09, 0x00, 0x00, 0x00
        /*0020*/ 	.byte	0x00, 0x00, 0x00, 0x00


//--------------------- .nv.info._Z18convertInt8ToInt32PiS_i --------------------------
	.section	.nv.info._Z18convertInt8ToInt32PiS_i,"",@"SHT_CUDA_INFO"
	.sectionflags	@""
	.align	4


	//----- nvinfo : EIATTR_CUDA_API_VERSION
	.align		4
        /*0000*/ 	.byte	0x04, 0x37
        /*0002*/ 	.short	(.L_31 - .L_30)
.L_30:
        /*0004*/ 	.word	0x00000082


	//----- nvinfo : EIATTR_KPARAM_INFO
	.align		4
.L_31:
        /*0008*/ 	.byte	0x04, 0x17
        /*000a*/ 	.short	(.L_33 - .L_32)
.L_32:
        /*000c*/ 	.word	0x00000000
        /*0010*/ 	.short	0x0002
        /*0012*/ 	.short	0x0010
        /*0014*/ 	.byte	0x00, 0xf0, 0x11, 0x00


	//----- nvinfo : EIATTR_KPARAM_INFO
	.align		4
.L_33:
        /*0018*/ 	.byte	0x04, 0x17
        /*001a*/ 	.short	(.L_35 - .L_34)
.L_34:
        /*001c*/ 	.word	0x00000000
        /*0020*/ 	.short	0x0001
        /*0022*/ 	.short	0x0008
        /*0024*/ 	.byte	0x00, 0xf5, 0x21, 0x00


	//----- nvinfo : EIATTR_KPARAM_INFO
	.align		4
.L_35:
        /*0028*/ 	.byte	0x04, 0x17
        /*002a*/ 	.short	(.L_37 - .L_36)
.L_36:
        /*002c*/ 	.word	0x00000000
        /*0030*/ 	.short	0x0000
        /*0032*/ 	.short	0x0000
        /*0034*/ 	.byte	0x00, 0xf5, 0x21, 0x00


	//----- nvinfo : EIATTR_SPARSE_MMA_MASK
	.align		4
.L_37:
        /*0038*/ 	.byte	0x03, 0x50
        /*003a*/ 	.short	0x0000


	//----- nvinfo : EIATTR_MAXREG_COUNT
	.align		4
        /*003c*/ 	.byte	0x03, 0x1b
        /*003e*/ 	.short	0x00ff


	//----- nvinfo : EIATTR_MERCURY_ISA_VERSION
	.align		4
        /*0040*/ 	.byte	0x03, 0x5f
        /*0042*/ 	.short	0x0101


	//----- nvinfo : EIATTR_VRC_CTA_INIT_COUNT
	.align		4
        /*0044*/ 	.byte	0x02, 0x4a
	.zero		1
	.zero		1


	//----- nvinfo : EIATTR_EXIT_INSTR_OFFSETS
	.align		4
        /*0048*/ 	.byte	0x04, 0x1c
        /*004a*/ 	.short	(.L_39 - .L_38)


	//   ....[0]....
.L_38:
        /*004c*/ 	.word	0x00000070


	//   ....[1]....
        /*0050*/ 	.word	0x00000190


	//----- nvinfo : EIATTR_CBANK_PARAM_SIZE
	.align		4
.L_39:
        /*0054*/ 	.byte	0x03, 0x19
        /*0056*/ 	.short	0x0014


	//----- nvinfo : EIATTR_PARAM_CBANK
	.align		4
        /*0058*/ 	.byte	0x04, 0x0a
        /*005a*/ 	.short	(.L_41 - .L_40)
	.align		4
.L_40:
        /*005c*/ 	.word	index@(.nv.constant0._Z18convertInt8ToInt32PiS_i)
        /*0060*/ 	.short	0x0380
        /*0062*/ 	.short	0x0014


	//----- nvinfo : EIATTR_SW_WAR
	.align		4
.L_41:
        /*0064*/ 	.byte	0x04, 0x36
        /*0066*/ 	.short	(.L_43 - .L_42)
.L_42:
        /*0068*/ 	.word	0x00000008
.L_43:


//--------------------- .nv.info._Z18convertInt32ToInt8PiS_i --------------------------
	.section	.nv.info._Z18convertInt32ToInt8PiS_i,"",@"SHT_CUDA_INFO"
	.sectionflags	@""
	.align	4


	//----- nvinfo : EIATTR_CUDA_API_VERSION
	.align		4
        /*0000*/ 	.byte	0x04, 0x37
        /*0002*/ 	.short	(.L_45 - .L_44)
.L_44:
        /*0004*/ 	.word	0x00000082


	//----- nvinfo : EIATTR_KPARAM_INFO
	.align		4
.L_45:
        /*0008*/ 	.byte	0x04, 0x17
        /*000a*/ 	.short	(.L_47 - .L_46)
.L_46:
        /*000c*/ 	.word	0x00000000
        /*0010*/ 	.short	0x0002
        /*0012*/ 	.short	0x0010
        /*0014*/ 	.byte	0x00, 0xf0, 0x11, 0x00


	//----- nvinfo : EIATTR_KPARAM_INFO
	.align		4
.L_47:
        /*0018*/ 	.byte	0x04, 0x17
        /*001a*/ 	.short	(.L_49 - .L_48)
.L_48:
        /*001c*/ 	.word	0x00000000
        /*0020*/ 	.short	0x0001
        /*0022*/ 	.short	0x0008
        /*0024*/ 	.byte	0x00, 0xf5, 0x21, 0x00


	//----- nvinfo : EIATTR_KPARAM_INFO
	.align		4
.L_49:
        /*0028*/ 	.byte	0x04, 0x17
        /*002a*/ 	.short	(.L_51 - .L_50)
.L_50:
        /*002c*/ 	.word	0x00000000
        /*0030*/ 	.short	0x0000
        /*0032*/ 	.short	0x0000
        /*0034*/ 	.byte	0x00, 0xf5, 0x21, 0x00


	//----- nvinfo : EIATTR_SPARSE_MMA_MASK
	.align		4
.L_51:
        /*0038*/ 	.byte	0x03, 0x50
        /*003a*/ 	.short	0x0000


	//----- nvinfo : EIATTR_MAXREG_COUNT
	.align		4
        /*003c*/ 	.byte	0x03, 0x1b
        /*003e*/ 	.short	0x00ff


	//----- nvinfo : EIATTR_MERCURY_ISA_VERSION
	.align		4
        /*0040*/ 	.byte	0x03, 0x5f
        /*0042*/ 	.short	0x0101


	//----- nvinfo : EIATTR_VRC_CTA_INIT_COUNT
	.align		4
        /*0044*/ 	.byte	0x02, 0x4a
	.zero		1
	.zero		1


	//----- nvinfo : EIATTR_EXIT_INSTR_OFFSETS
	.align		4
        /*0048*/ 	.byte	0x04, 0x1c
        /*004a*/ 	.short	(.L_53 - .L_52)


	//   ....[0]....
.L_52:
        /*004c*/ 	.word	0x000000a0


	//   ....[1]....
        /*0050*/ 	.word	0x000001b0


	//----- nvinfo : EIATTR_CBANK_PARAM_SIZE
	.align		4
.L_53:
        /*0054*/ 	.byte	0x03, 0x19
        /*0056*/ 	.short	0x0014


	//----- nvinfo : EIATTR_PARAM_CBANK
	.align		4
        /*0058*/ 	.byte	0x04, 0x0a
        /*005a*/ 	.short	(.L_55 - .L_54)
	.align		4
.L_54:
        /*005c*/ 	.word	index@(.nv.constant0._Z18convertInt32ToInt8PiS_i)
        /*0060*/ 	.short	0x0380
        /*0062*/ 	.short	0x0014


	//----- nvinfo : EIATTR_SW_WAR
	.align		4
.L_55:
        /*0064*/ 	.byte	0x04, 0x36
        /*0066*/ 	.short	(.L_57 - .L_56)
.L_56:
        /*0068*/ 	.word	0x00000008
.L_57:


//--------------------- .nv.info._Z17convertFp16ToFp32PfP6__halfi --------------------------
	.section	.nv.info._Z17convertFp16ToFp32PfP6__halfi,"",@"SHT_CUDA_INFO"
	.sectionflags	@""
	.align	4


	//----- nvinfo : EIATTR_CUDA_API_VERSION
	.align		4
        /*0000*/ 	.byte	0x04, 0x37
        /*0002*/ 	.short	(.L_59 - .L_58)
.L_58:
        /*0004*/ 	.word	0x00000082


	//----- nvinfo : EIATTR_KPARAM_INFO
	.align		4
.L_59:
        /*0008*/ 	.byte	0x04, 0x17
        /*000a*/ 	.short	(.L_61 - .L_60)
.L_60:
        /*000c*/ 	.word	0x00000000
        /*0010*/ 	.short	0x0002
        /*0012*/ 	.short	0x0010
        /*0014*/ 	.byte	0x00, 0xf0, 0x11, 0x00


	//----- nvinfo : EIATTR_KPARAM_INFO
	.align		4
.L_61:
        /*0018*/ 	.byte	0x04, 0x17
        /*001a*/ 	.short	(.L_63 - .L_62)
.L_62:
        /*001c*/ 	.word	0x00000000
        /*0020*/ 	.short	0x0001
        /*0022*/ 	.short	0x0008
        /*0024*/ 	.byte	0x00, 0xf5, 0x21, 0x00


	//----- nvinfo : EIATTR_KPARAM_INFO
	.align		4
.L_63:
        /*0028*/ 	.byte	0x04, 0x17
        /*002a*/ 	.short	(.L_65 - .L_64)
.L_64:
        /*002c*/ 	.word	0x00000000
        /*0030*/ 	.short	0x0000
        /*0032*/ 	.short	0x0000
        /*0034*/ 	.byte	0x00, 0xf5, 0x21, 0x00


	//----- nvinfo : EIATTR_SPARSE_MMA_MASK
	.align		4
.L_65:
        /*0038*/ 	.byte	0x03, 0x50
        /*003a*/ 	.short	0x0000


	//----- nvinfo : EIATTR_MAXREG_COUNT
	.align		4
        /*003c*/ 	.byte	0x03, 0x1b
        /*003e*/ 	.short	0x00ff


	//----- nvinfo : EIATTR_MERCURY_ISA_VERSION
	.align		4
        /*0040*/ 	.byte	0x03, 0x5f
        /*0042*/ 	.short	0x0101


	//----- nvinfo : EIATTR_VRC_CTA_INIT_COUNT
	.align		4
        /*0044*/ 	.byte	0x02, 0x4a
	.zero		1
	.zero		1


	//----- nvinfo : EIATTR_EXIT_INSTR_OFFSETS
	.align		4
        /*0048*/ 	.byte	0x04, 0x1c
        /*004a*/ 	.short	(.L_67 - .L_66)


	//   ....[0]....
.L_66:
        /*004c*/ 	.word	0x00000070


	//   ....[1]....
        /*0050*/ 	.word	0x00000100


	//----- nvinfo : EIATTR_CBANK_PARAM_SIZE
	.align		4
.L_67:
        /*0054*/ 	.byte	0x03, 0x19
        /*0056*/ 	.short	0x0014


	//----- nvinfo : EIATTR_PARAM_CBANK
	.align		4
        /*0058*/ 	.byte	0x04, 0x0a
        /*005a*/ 	.short	(.L_69 - .L_68)
	.align		4
.L_68:
        /*005c*/ 	.word	index@(.nv.constant0._Z17convertFp16ToFp32PfP6__halfi)
        /*0060*/ 	.short	0x0380
        /*0062*/ 	.short	0x0014


	//----- nvinfo : EIATTR_SW_WAR
	.align		4
.L_69:
        /*0064*/ 	.byte	0x04, 0x36
        /*0066*/ 	.short	(.L_71 - .L_70)
.L_70:
        /*0068*/ 	.word	0x00000008
.L_71:


//--------------------- .nv.info._Z17convertFp32ToFp16P6__halfPfi --------------------------
	.section	.nv.info._Z17convertFp32ToFp16P6__halfPfi,"",@"SHT_CUDA_INFO"
	.sectionflags	@""
	.align	4


	//----- nvinfo : EIATTR_CUDA_API_VERSION
	.align		4
        /*0000*/ 	.byte	0x04, 0x37
        /*0002*/ 	.short	(.L_73 - .L_72)
.L_72:
        /*0004*/ 	.word	0x00000082


	//----- nvinfo : EIATTR_KPARAM_INFO
	.align		4
.L_73:
        /*0008*/ 	.byte	0x04, 0x17
        /*000a*/ 	.short	(.L_75 - .L_74)
.L_74:
        /*000c*/ 	.word	0x00000000
        /*0010*/ 	.short	0x0002
        /*0012*/ 	.short	0x0010
        /*0014*/ 	.byte	0x00, 0xf0, 0x11, 0x00


	//----- nvinfo : EIATTR_KPARAM_INFO
	.align		4
.L_75:
        /*0018*/ 	.byte	0x04, 0x17
        /*001a*/ 	.short	(.L_77 - .L_76)
.L_76:
        /*001c*/ 	.word	0x00000000
        /*0020*/ 	.short	0x0001
        /*0022*/ 	.short	0x0008
        /*0024*/ 	.byte	0x00, 0xf5, 0x21, 0x00


	//----- nvinfo : EIATTR_KPARAM_INFO
	.align		4
.L_77:
        /*0028*/ 	.byte	0x04, 0x17
        /*002a*/ 	.short	(.L_79 - .L_78)
.L_78:
        /*002c*/ 	.word	0x00000000
        /*0030*/ 	.short	0x0000
        /*0032*/ 	.short	0x0000
        /*0034*/ 	.byte	0x00, 0xf5, 0x21, 0x00


	//----- nvinfo : EIATTR_SPARSE_MMA_MASK
	.align		4
.L_79:
        /*0038*/ 	.byte	0x03, 0x50
        /*003a*/ 	.short	0x0000


	//----- nvinfo : EIATTR_MAXREG_COUNT
	.align		4
        /*003c*/ 	.byte	0x03, 0x1b
        /*003e*/ 	.short	0x00ff


	//----- nvinfo : EIATTR_MERCURY_ISA_VERSION
	.align		4
        /*0040*/ 	.byte	0x03, 0x5f
        /*0042*/ 	.short	0x0101


	//----- nvinfo : EIATTR_VRC_CTA_INIT_COUNT
	.align		4
        /*0044*/ 	.byte	0x02, 0x4a
	.zero		1
	.zero		1


	//----- nvinfo : EIATTR_EXIT_INSTR_OFFSETS
	.align		4
        /*0048*/ 	.byte	0x04, 0x1c
        /*004a*/ 	.short	(.L_81 - .L_80)


	//   ....[0]....
.L_80:
        /*004c*/ 	.word	0x00000070


	//   ....[1]....
        /*0050*/ 	.word	0x00000100


	//----- nvinfo : EIATTR_CBANK_PARAM_SIZE
	.align		4
.L_81:
        /*0054*/ 	.byte	0x03, 0x19
        /*0056*/ 	.short	0x0014


	//----- nvinfo : EIATTR_PARAM_CBANK
	.align		4
        /*0058*/ 	.byte	0x04, 0x0a
        /*005a*/ 	.short	(.L_83 - .L_82)
	.align		4
.L_82:
        /*005c*/ 	.word	index@(.nv.constant0._Z17convertFp32ToFp16P6__halfPfi)
        /*0060*/ 	.short	0x0380
        /*0062*/ 	.short	0x0014


	//----- nvinfo : EIATTR_SW_WAR
	.align		4
.L_83:
        /*0064*/ 	.byte	0x04, 0x36
        /*0066*/ 	.short	(.L_85 - .L_84)
.L_84:
        /*0068*/ 	.word	0x00000008
.L_85:


//--------------------- .nv.info._Z12wmma_exampleP6__halfS0_PfS1_iii --------------------------
	.section	.nv.info._Z12wmma_exampleP6__halfS0_PfS1_iii,"",@"SHT_CUDA_INFO"
	.sectionflags	@""
	.align	4


	//----- nvinfo : EIATTR_CUDA_API_VERSION
	.align		4
        /*0000*/ 	.byte	0x04, 0x37
        /*0002*/ 	.short	(.L_87 - .L_86)
.L_86:
        /*0004*/ 	.word	0x00000082


	//----- nvinfo : EIATTR_KPARAM_INFO
	.align		4
.L_87:
        /*0008*/ 	.byte	0x04, 0x17
        /*000a*/ 	.short	(.L_89 - .L_88)
.L_88:
        /*000c*/ 	.word	0x00000000
        /*0010*/ 	.short	0x0006
        /*0012*/ 	.short	0x0028
        /*0014*/ 	.byte	0x00, 0xf0, 0x11, 0x00


	//----- nvinfo : EIATTR_KPARAM_INFO
	.align		4
.L_89:
        /*0018*/ 	.byte	0x04, 0x17
        /*001a*/ 	.short	(.L_91 - .L_90)
.L_90:
        /*001c*/ 	.word	0x00000000
        /*0020*/ 	.short	0x0005
        /*0022*/ 	.short	0x0024
        /*0024*/ 	.byte	0x00, 0xf0, 0x11, 0x00


	//----- nvinfo : EIATTR_KPARAM_INFO
	.align		4
.L_91:
        /*0028*/ 	.byte	0x04, 0x17
        /*002a*/ 	.short	(.L_93 - .L_92)
.L_92:
        /*002c*/ 	.word	0x00000000
        /*0030*/ 	.short	0x0004
        /*0032*/ 	.short	0x0020
        /*0034*/ 	.byte	0x00, 0xf0, 0x11, 0x00


	//----- nvinfo : EIATTR_KPARAM_INFO
	.align		4
.L_93:
        /*0038*/ 	.byte	0x04, 0x17
        /*003a*/ 	.short	(.L_95 - .L_94)
.L_94:
        /*003c*/ 	.word	0x00000000
        /*0040*/ 	.short	0x0003
        /*0042*/ 	.short	0x0018
        /*0044*/ 	.byte	0x00, 0xf5, 0x21, 0x00


	//----- nvinfo : EIATTR_KPARAM_INFO
	.align		4
.L_95:
        /*0048*/ 	.byte	0x04, 0x17
        /*004a*/ 	.short	(.L_97 - .L_96)
.L_96:
        /*004c*/ 	.word	0x00000000
        /*0050*/ 	.short	0x0002
        /*0052*/ 	.short	0x0010
        /*0054*/ 	.byte	0x00, 0xf5, 0x21, 0x00


	//----- nvinfo : EIATTR_KPARAM_INFO
	.align		4
.L_97:
        /*0058*/ 	.byte	0x04, 0x17
        /*005a*/ 	.short	(.L_99 - .L_98)
.L_98:
        /*005c*/ 	.word	0x00000000
        /*0060*/ 	.short	0x0001
        /*0062*/ 	.short	0x0008
        /*0064*/ 	.byte	0x00, 0xf5, 0x21, 0x00


	//----- nvinfo : EIATTR_KPARAM_INFO
	.align		4
.L_99:
        /*0068*/ 	.byte	0x04, 0x17
        /*006a*/ 	.short	(.L_101 - .L_100)
.L_100:
        /*006c*/ 	.word	0x00000000
        /*0070*/ 	.short	0x0000
        /*0072*/ 	.short	0x0000
        /*0074*/ 	.byte	0x00, 0xf5, 0x21, 0x00


	//----- nvinfo : EIATTR_SPARSE_MMA_MASK
	.align		4
.L_101:
        /*0078*/ 	.byte	0x03, 0x50
        /*007a*/ 	.short	0x0000


	//----- nvinfo : EIATTR_WMMA_USED
	.align		4
        /*007c*/ 	.byte	0x01, 0x2b
	.zero		2


	//----- nvinfo : EIATTR_MAXREG_COUNT
	.align		4
        /*0080*/ 	.byte	0x03, 0x1b
        /*0082*/ 	.short	0x00ff


	//----- nvinfo : EIATTR_MERCURY_ISA_VERSION
	.align		4
        /*0084*/ 	.byte	0x03, 0x5f
        /*0086*/ 	.short	0x0101


	//----- nvinfo : EIATTR_VRC_CTA_INIT_COUNT
	.align		4
        /*0088*/ 	.byte	0x02, 0x4a
	.zero		1
	.zero		1


	//----- nvinfo : EIATTR_EXIT_INSTR_OFFSETS
	.align		4
        /*008c*/ 	.byte	0x04, 0x1c
        /*008e*/ 	.short	(.L_103 - .L_102)


	//   ....[0]....
.L_102:
        /*0090*/ 	.word	0x00000440


	//----- nvinfo : EIATTR_CBANK_PARAM_SIZE
	.align		4
.L_103:
        /*0094*/ 	.byte	0x03, 0x19
        /*0096*/ 	.short	0x002c


	//----- nvinfo : EIATTR_PARAM_CBANK
	.align		4
        /*0098*/ 	.byte	0x04, 0x0a
        /*009a*/ 	.short	(.L_105 - .L_104)
	.align		4
.L_104:
        /*009c*/ 	.word	index@(.nv.constant0._Z12wmma_exampleP6__halfS0_PfS1_iii)
        /*00a0*/ 	.short	0x0380
        /*00a2*/ 	.short	0x002c


	//----- nvinfo : EIATTR_SW_WAR
	.align		4
.L_105:
        /*00a4*/ 	.byte	0x04, 0x36
        /*00a6*/ 	.short	(.L_107 - .L_106)
.L_106:
        /*00a8*/ 	.word	0x00000008
.L_107:


//--------------------- .nv.callgraph             --------------------------
	.section	.nv.callgraph,"",@"SHT_CUDA_CALLGRAPH"
	.align	4
	.sectionentsize	8
	.align		4
        /*0000*/ 	.word	0x00000000
	.align		4
        /*0004*/ 	.word	0xffffffff
	.align		4
        /*0008*/ 	.word	0x00000000
	.align		4
        /*000c*/ 	.word	0xfffffffe
	.align		4
        /*0010*/ 	.word	0x00000000
	.align		4
        /*0014*/ 	.word	0xfffffffd
	.align		4
        /*0018*/ 	.word	0x00000000
	.align		4
        /*001c*/ 	.word	0xfffffffc


//--------------------- .text._Z18convertInt8ToInt32PiS_i --------------------------
	.section	.text._Z18convertInt8ToInt32PiS_i,"ax",@progbits
	.align	128
        .global         _Z18convertInt8ToInt32PiS_i
        .type           _Z18convertInt8ToInt32PiS_i,@function
        .size           _Z18convertInt8ToInt32PiS_i,(.L_x_5 - _Z18convertInt8ToInt32PiS_i)
        .other          _Z18convertInt8ToInt32PiS_i,@"STO_CUDA_ENTRY STV_DEFAULT"
_Z18convertInt8ToInt32PiS_i:
.text._Z18convertInt8ToInt32PiS_i:
[----:B------:R-:W-:Y:S01]  /*0000*/  LDC R1, c[0x0][0x37c] ;  /* 0x0000df00ff017b82 */ /* 0x000fe20000000800 */
[----:B------:R-:W0:Y:S01]  /*0010*/  S2R R7, SR_CTAID.X ;  /* 0x0000000000077919 */ /* 0x000e220000002500 */
[----:B------:R-:W0:Y:S01]  /*0020*/  LDCU UR4, c[0x0][0x360] ;  /* 0x00006c00ff0477ac */ /* 0x000e220008000800 */
[----:B------:R-:W0:Y:S01]  /*0030*/  S2R R0, SR_TID.X ;  /* 0x0000000000007919 */ /* 0x000e220000002100 */
[----:B------:R-:W1:Y:S01]  /*0040*/  LDCU UR5, c[0x0][0x390] ;  /* 0x00007200ff0577ac */ /* 0x000e620008000800 */
[----:B0-----:R-:W-:-:S05]  /*0050*/  IMAD R7, R7, UR4, R0 ;  /* 0x0000000407077c24 */ /* 0x001fca000f8e0200 */
[----:B-1----:R-:W-:-:S13]  /*0060*/  ISETP.GE.AND P0, PT, R7, UR5, PT ;  /* 0x0000000507007c0c */ /* 0x002fda000bf06270 */
[----:B------:R-:W-:Y:S05]  /*0070*/  @P0 EXIT ;  /* 0x000000000000094d */ /* 0x000fea0003800000 */
[----:B------:R-:W0:Y:S01]  /*0080*/  LDC.64 R2, c[0x0][0x388] ;  /* 0x0000e200ff027b82 */ /* 0x000e220000000a00 */
[----:B------:R-:W-:Y:S01]  /*0090*/  SHF.R.S32.HI R0, RZ, 0x1f, R7 ;  /* 0x0000001fff007819 */ /* 0x000fe20000011407 */
[----:B------:R-:W1:Y:S03]  /*00a0*/  LDCU.64 UR4, c[0x0][0x358] ;  /* 0x00006b00ff0477ac */ /* 0x000e660008000a00 */
[----:B------:R-:W-:-:S04]  /*00b0*/  LEA.HI R0, R0, R7, RZ, 0x2 ;  /* 0x0000000700007211 */ /* 0x000fc800078f10ff */
[----:B------:R-:W-:-:S05]  /*00c0*/  SHF.R.S32.HI R5, RZ, 0x2, R0 ;  /* 0x00000002ff057819 */ /* 0x000fca0000011400 */
[----:B0-----:R-:W-:Y:S02]  /*00d0*/  IMAD.WIDE R2, R5, 0x4, R2 ;  /* 0x0000000405027825 */ /* 0x001fe400078e0202 */
[----:B------:R-:W0:Y:S04]  /*00e0*/  LDC.64 R4, c[0x0][0x380] ;  /* 0x0000e000ff047b82 */ /* 0x000e280000000a00 */
[----:B-1----:R-:W2:Y:S01]  /*00f0*/  LDG.E R3, desc[UR4][R2.64] ;  /* 0x0000000402037981 */ /* 0x002ea2000c1e1900 */
[----:B------:R-:W-:Y:S01]  /*0100*/  LOP3.LUT R0, R0, 0x1ffffffc, RZ, 0xc0, !PT ;  /* 0x1ffffffc00007812 */ /* 0x000fe200078ec0ff */
[----:B------:R-:W-:-:S04]  /*0110*/  IMAD.MOV.U32 R9, RZ, RZ, 0xff ;  /* 0x000000ffff097424 */ /* 0x000fc800078e00ff */
[----:B------:R-:W-:-:S04]  /*0120*/  IMAD.IADD R0, R7, 0x1, -R0 ;  /* 0x0000000107007824 */ /* 0x000fc800078e0a00 */
[----:B------:R-:W-:-:S05]  /*0130*/  IMAD.SHL.U32 R0, R0, 0x8, RZ ;  /* 0x0000000800007824 */ /* 0x000fca00078e00ff */
[----:B------:R-:W-:Y:S01]  /*0140*/  SHF.L.U32 R6, R9, R0, RZ ;  /* 0x0000000009067219 */ /* 0x000fe200000006ff */
[----:B0-----:R-:W-:-:S03]  /*0150*/  IMAD.WIDE R4, R7, 0x4, R4 ;  /* 0x0000000407047825 */ /* 0x001fc600078e0204 */
[----:B--2---:R-:W-:-:S04]  /*0160*/  LOP3.LUT R9, R3, R6, RZ, 0xc0, !PT ;  /* 0x0000000603097212 */ /* 0x004fc800078ec0ff */
[----:B------:R-:W-:-:S05]  /*0170*/  SHF.R.S32.HI R9, RZ, R0, R9 ;  /* 0x00000000ff097219 */ /* 0x000fca0000011409 */
[----:B------:R-:W-:Y:S01]  /*0180*/  STG.E desc[UR4][R4.64], R9 ;  /* 0x0000000904007986 */ /* 0x000fe2000c101904 */
[----:B------:R-:W-:Y:S05]  /*0190*/  EXIT ;  /* 0x000000000000794d */ /* 0x000fea0003800000 */
.L_x_0:
[----:B------:R-:W-:-:S00]  /*01a0*/  BRA `(.L_x_0) ;  /* 0xfffffffc00fc7947 */ /* 0x000fc0000383ffff */
[----:B------:R-:W-:-:S00]  /*01b0*/  NOP ;  /* 0x0000000000007918 */ /* 0x000fc00000000000 */
        /* <DEDUP_REMOVED lines=12> */
.L_x_5:


//--------------------- .text._Z18convertInt32ToInt8PiS_i --------------------------
	.section	.text._Z18convertInt32ToInt8PiS_i,"ax",@progbits
	.align	128
        .global         _Z18convertInt32ToInt8PiS_i
        .type           _Z18convertInt32ToInt8PiS_i,@function
        .size           _Z18convertInt32ToInt8PiS_i,(.L_x_6 - _Z18convertInt32ToInt8PiS_i)
        .other          _Z18convertInt32ToInt8PiS_i,@"STO_CUDA_ENTRY STV_DEFAULT"
_Z18convertInt32ToInt8PiS_i:
.text._Z18convertInt32ToInt8PiS_i:
[----:B------:R-:W-:Y:S01]  /*0000*/  LDC R1, c[0x0][0x37c] ;  /* 0x0000df00ff017b82 */ /* 0x000fe20000000800 */
[----:B------:R-:W0:Y:S01]  /*0010*/  S2R R7, SR_CTAID.X ;  /* 0x0000000000077919 */ /* 0x000e220000002500 */
[----:B------:R-:W1:Y:S01]  /*0020*/  LDCU UR5, c[0x0][0x390] ;  /* 0x00007200ff0577ac */ /* 0x000e620008000800 */
[----:B------:R-:W0:Y:S01]  /*0030*/  S2R R0, SR_TID.X ;  /* 0x0000000000007919 */ /* 0x000e220000002100 */
[----:B------:R-:W0:Y:S01]  /*0040*/  LDCU UR6, c[0x0][0x360] ;  /* 0x00006c00ff0677ac */ /* 0x000e220008000800 */
[----:B-1----:R-:W-:-:S04]  /*0050*/  USHF.R.S32.HI UR4, URZ, 0x1f, UR5 ;  /* 0x0000001fff047899 */ /* 0x002fc80008011405 */
[----:B------:R-:W-:-:S04]  /*0060*/  ULEA.HI UR4, UR4, UR5, URZ, 0x2 ;  /* 0x0000000504047291 */ /* 0x000fc8000f8f10ff */
[----:B------:R-:W-:Y:S01]  /*0070*/  USHF.R.S32.HI UR4, URZ, 0x2, UR4 ;  /* 0x00000002ff047899 */ /* 0x000fe20008011404 */
[----:B0-----:R-:W-:-:S05]  /*0080*/  IMAD R7, R7, UR6, R0 ;  /* 0x0000000607077c24 */ /* 0x001fca000f8e0200 */
[----:B------:R-:W-:-:S13]  /*0090*/  ISETP.GE.AND P0, PT, R7, UR4, PT ;  /* 0x0000000407007c0c */ /* 0x000fda000bf06270 */
[----:B------:R-:W-:Y:S05]  /*00a0*/  @P0 EXIT ;  /* 0x000000000000094d */ /* 0x000fea0003800000 */
[----:B------:R-:W0:Y:S01]  /*00b0*/  LDC.64 R2, c[0x0][0x388] ;  /* 0x0000e200ff027b82 */ /* 0x000e220000000a00 */
[----:B------:R-:W1:Y:S01]  /*00c0*/  LDCU.64 UR4, c[0x0][0x358] ;  /* 0x00006b00ff0477ac */ /* 0x000e620008000a00 */
[----:B------:R-:W-:-:S04]  /*00d0*/  IMAD.SHL.U32 R5, R7, 0x4, RZ ;  /* 0x0000000407057824 */ /* 0x000fc800078e00ff */
[----:B0-----:R-:W-:Y:S02]  /*00e0*/  IMAD.WIDE R2, R5, 0x4, R2 ;  /* 0x0000000405027825 */ /* 0x001fe400078e0202 */
[----:B------:R-:W0:Y:S03]  /*00f0*/  LDC.64 R4, c[0x0][0x380] ;  /* 0x0000e000ff047b82 */ /* 0x000e260000000a00 */
[----:B-1----:R-:W2:Y:S04]  /*0100*/  LDG.E R6, desc[UR4][R2.64+0x4] ;  /* 0x0000040402067981 */ /* 0x002ea8000c1e1900 */
[----:B------:R-:W3:Y:S04]  /*0110*/  LDG.E.U8 R0, desc[UR4][R2.64] ;  /* 0x0000000402007981 */ /* 0x000ee8000c1e1100 */
[----:B------:R-:W4:Y:S04]  /*0120*/  LDG.E R8, desc[UR4][R2.64+0x8] ;  /* 0x0000080402087981 */ /* 0x000f28000c1e1900 */
[----:B------:R-:W5:Y:S01]  /*0130*/  LDG.E R11, desc[UR4][R2.64+0xc] ;  /* 0x00000c04020b7981 */ /* 0x000f62000c1e1900 */
[----:B0-----:R-:W-:-:S04]  /*0140*/  IMAD.WIDE R4, R7, 0x4, R4 ;  /* 0x0000000407047825 */ /* 0x001fc800078e0204 */
[----:B--2---:R-:W-:-:S05]  /*0150*/  IMAD.SHL.U32 R9, R6, 0x100, RZ ;  /* 0x0000010006097824 */ /* 0x004fca00078e00ff */
[----:B---3--:R-:W-:Y:S02]  /*0160*/  LOP3.LUT R0, R0, 0xff00, R9, 0xf8, !PT ;  /* 0x0000ff0000007812 */ /* 0x008fe400078ef809 */
[----:B----4-:R-:W-:-:S04]  /*0170*/  SHF.L.U32 R9, R8, 0x10, RZ ;  /* 0x0000001008097819 */ /* 0x010fc800000006ff */
[----:B------:R-:W-:-:S04]  /*0180*/  LOP3.LUT R0, R0, 0xff0000, R9, 0xf8, !PT ;  /* 0x00ff000000007812 */ /* 0x000fc800078ef809 */
[----:B-----5:R-:W-:-:S05]  /*0190*/  LEA R11, R11, R0, 0x18 ;  /* 0x000000000b0b7211 */ /* 0x020fca00078ec0ff */
[----:B------:R-:W-:Y:S01]  /*01a0*/  STG.E desc[UR4][R4.64], R11 ;  /* 0x0000000b04007986 */ /* 0x000fe2000c101904 */
[----:B------:R-:W-:Y:S05]  /*01b0*/  EXIT ;  /* 0x000000000000794d */ /* 0x000fea0003800000 */
.L_x_1:
        /* <DEDUP_REMOVED lines=12> */
.L_x_6:


//--------------------- .text._Z17convertFp16ToFp32PfP6__halfi --------------------------
	.section	.text._Z17convertFp16ToFp32PfP6__halfi,"ax",@progbits
	.align	128
        .global         _Z17convertFp16ToFp32PfP6__halfi
        .type           _Z17convertFp16ToFp32PfP6__halfi,@function
        .size           _Z17convertFp16ToFp32PfP6__halfi,(.L_x_7 - _Z17convertFp16ToFp32PfP6__halfi)
        .other          _Z17convertFp16ToFp32PfP6__halfi,@"STO_CUDA_ENTRY STV_DEFAULT"
_Z17convertFp16ToFp32PfP6__halfi:
.text._Z17convertFp16ToFp32PfP6__halfi:
        /* <DEDUP_REMOVED lines=9> */
[----:B------:R-:W1:Y:S07]  /*0090*/  LDCU.64 UR4, c[0x0][0x358] ;  /* 0x00006b00ff0477ac */ /* 0x000e6e0008000a00 */
[----:B------:R-:W2:Y:S01]  /*00a0*/  LDC.64 R4, c[0x0][0x380] ;  /* 0x0000e000ff047b82 */ /* 0x000ea20000000a00 */
[----:B0-----:R-:W-:-:S06]  /*00b0*/  IMAD.WIDE R2, R7, 0x2, R2 ;  /* 0x0000000207027825 */ /* 0x001fcc00078e0202 */
[----:B-1----:R-:W3:Y:S01]  /*00c0*/  LDG.E.U16 R2, desc[UR4][R2.64] ;  /* 0x0000000402027981 */ /* 0x002ee2000c1e1500 */
[----:B--2---:R-:W-:-:S04]  /*00d0*/  IMAD.WIDE R4, R7, 0x4, R4 ;  /* 0x0000000407047825 */ /* 0x004fc800078e0204 */
[----:B---3--:R-:W-:-:S05]  /*00e0*/  HADD2.F32 R7, -RZ, R2.H0_H0 ;  /* 0x20000002ff077230 */ /* 0x008fca0000004100 */
[----:B------:R-:W-:Y:S01]  /*00f0*/  STG.E desc[UR4][R4.64], R7 ;  /* 0x0000000704007986 */ /* 0x000fe2000c101904 */
[----:B------:R-:W-:Y:S05]  /*0100*/  EXIT ;  /* 0x000000000000794d */ /* 0x000fea0003800000 */
.L_x_2:
        /* <DEDUP_REMOVED lines=15> */
.L_x_7:


//--------------------- .text._Z17convertFp32ToFp16P6__halfPfi --------------------------
	.section	.text._Z17convertFp32ToFp16P6__halfPfi,"ax",@progbits
	.align	128
        .global         _Z17convertFp32ToFp16P6__halfPfi
        .type           _Z17convertFp32ToFp16P6__halfPfi,@function
        .size           _Z17convertFp32ToFp16P6__halfPfi,(.L_x_8 - _Z17convertFp32ToFp16P6__halfPfi)
        .other          _Z17convertFp32ToFp16P6__halfPfi,@"STO_CUDA_ENTRY STV_DEFAULT"
_Z17convertFp32ToFp16P6__halfPfi:
.text._Z17convertFp32ToFp16P6__halfPfi:
        /* <DEDUP_REMOVED lines=12> */
[----:B-1----:R-:W3:Y:S01]  /*00c0*/  LDG.E R4, desc[UR4][R4.64] ;  /* 0x0000000404047981 */ /* 0x002ee2000c1e1900 */
[----:B--2---:R-:W-:Y:S01]  /*00d0*/  IMAD.WIDE R2, R7, 0x2, R2 ;  /* 0x0000000207027825 */ /* 0x004fe200078e0202 */
[----:B---3--:R-:W-:-:S05]  /*00e0*/  F2FP.F16.F32.PACK_AB R0, RZ, R4 ;  /* 0x00000004ff00723e */ /* 0x008fca00000000ff */
[----:B------:R-:W-:Y:S01]  /*00f0*/  STG.E.U16 desc[UR4][R2.64], R0 ;  /* 0x0000000002007986 */ /* 0x000fe2000c101504 */
[----:B------:R-:W-:Y:S05]  /*0100*/  EXIT ;  /* 0x000000000000794d */ /* 0x000fea0003800000 */
.L_x_3:
        /* <DEDUP_REMOVED lines=15> */
.L_x_8:


//--------------------- .text._Z12wmma_exampleP6__halfS0_PfS1_iii --------------------------
	.section	.text._Z12wmma_exampleP6__halfS0_PfS1_iii,"ax",@progbits
	.align	128
        .global         _Z12wmma_exampleP6__halfS0_PfS1_iii
        .type           _Z12wmma_exampleP6__halfS0_PfS1_iii,@function
        .size           _Z12wmma_exampleP6__halfS0_PfS1_iii,(.L_x_9 - _Z12wmma_exampleP6__halfS0_PfS1_iii)
        .other          _Z12wmma_exampleP6__halfS0_PfS1_iii,@"STO_CUDA_ENTRY STV_DEFAULT"
_Z12wmma_exampleP6__halfS0_PfS1_iii:
.text._Z12wmma_exampleP6__halfS0_PfS1_iii:
[----:B------:R-:W-:Y:S01]  /*0000*/  LDC R1, c[0x0][0x37c] ;  /* 0x0000df00ff017b82 */ /* 0x000fe20000000800 */
[----:B------:R-:W0:Y:S07]  /*0010*/  S2R R2, SR_LANEID ;  /* 0x0000000000027919 */ /* 0x000e2e0000000000 */
[----:B------:R-:W1:Y:S01]  /*0020*/  LDC R13, c[0x0][0x3a8] ;  /* 0x0000ea00ff0d7b82 */ /* 0x000e620000000800 */
[----:B------:R-:W2:Y:S01]  /*0030*/  LDCU.128 UR8, c[0x0][0x380] ;  /* 0x00007000ff0877ac */ /* 0x000ea20008000c00 */
[----:B------:R-:W-:Y:S01]  /*0040*/  IMAD.MOV.U32 R9, RZ, RZ, RZ ;  /* 0x000000ffff097224 */ /* 0x000fe200078e00ff */
[----:B------:R-:W3:Y:S05]  /*0050*/  LDCU.64 UR4, c[0x0][0x358] ;  /* 0x00006b00ff0477ac */ /* 0x000eea0008000a00 */
[----:B------:R-:W4:Y:S01]  /*0060*/  LDC R0, c[0x0][0x3a4] ;  /* 0x0000e900ff007b82 */ /* 0x000f220000000800 */
[----:B------:R-:W5:Y:S01]  /*0070*/  LDCU.128 UR12, c[0x0][0x390] ;  /* 0x00007200ff0c77ac */ /* 0x000f620008000c00 */
[----:B-1----:R-:W-:-:S02]  /*0080*/  SHF.R.U32.HI R3, RZ, 0x1, R13 ;  /* 0x00000001ff037819 */ /* 0x002fc4000001160d */
[----:B0-----:R-:W-:Y:S02]  /*0090*/  SHF.R.U32.HI R4, RZ, 0x2, R2 ;  /* 0x00000002ff047819 */ /* 0x001fe40000011602 */
[----:B------:R-:W-:-:S05]  /*00a0*/  LOP3.LUT R8, R2, 0x3, RZ, 0xc0, !PT ;  /* 0x0000000302087812 */ /* 0x000fca00078ec0ff */
[----:B------:R-:W-:-:S04]  /*00b0*/  IMAD.WIDE.U32 R8, R4, R3, R8 ;  /* 0x0000000304087225 */ /* 0x000fc800078e0008 */
[----:B------:R-:W-:Y:S01]  /*00c0*/  IMAD.SHL.U32 R3, R2, 0x2, RZ ;  /* 0x0000000202037824 */ /* 0x000fe200078e00ff */
[----:B--2---:R-:W-:-:S04]  /*00d0*/  LEA R10, P0, R8, UR8, 0x2 ;  /* 0x00000008080a7c11 */ /* 0x004fc8000f8010ff */
[----:B------:R-:W-:Y:S01]  /*00e0*/  LEA.HI.X R11, R8, UR9, R9, 0x2, P0 ;  /* 0x00000009080b7c11 */ /* 0x000fe200080f1409 */
[----:B------:R-:W-:Y:S01]  /*00f0*/  IMAD.MOV.U32 R5, RZ, RZ, RZ ;  /* 0x000000ffff057224 */ /* 0x000fe200078e00ff */
[----:B------:R-:W-:Y:S01]  /*0100*/  LOP3.LUT R3, R3, 0x6, RZ, 0xe2, !PT ;  /* 0x0000000603037812 */ /* 0x000fe200078ee2ff */
[----:B------:R-:W-:Y:S02]  /*0110*/  IMAD.WIDE.U32 R26, R13, 0x10, R10 ;  /* 0x000000100d1a7825 */ /* 0x000fe400078e000a */
[----:B---3--:R-:W2:Y:S04]  /*0120*/  LDG.E R16, desc[UR4][R10.64] ;  /* 0x000000040a107981 */ /* 0x008ea8000c1e1900 */
[----:B------:R-:W3:Y:S01]  /*0130*/  LDG.E R17, desc[UR4][R10.64+0x10] ;  /* 0x000010040a117981 */ /* 0x000ee2000c1e1900 */
[----:B----4-:R-:W-:-:S03]  /*0140*/  IMAD.WIDE.U32 R4, R3, R0, R4 ;  /* 0x0000000003047225 */ /* 0x010fc600078e0004 */
[----:B------:R-:W4:Y:S04]  /*0150*/  LDG.E R18, desc[UR4][R26.64] ;  /* 0x000000041a127981 */ /* 0x000f28000c1e1900 */
[----:B------:R0:W4:Y:S01]  /*0160*/  LDG.E R2, desc[UR4][R26.64+0x10] ;  /* 0x000010041a027981 */ /* 0x000122000c1e1900 */
[----:B------:R-:W-:Y:S01]  /*0170*/  IMAD.WIDE.U32 R6, R0, 0x4, RZ ;  /* 0x0000000400067825 */ /* 0x000fe200078e00ff */
[----:B------:R-:W-:Y:S02]  /*0180*/  LEA R28, P0, R8, UR10, 0x2 ;  /* 0x0000000a081c7c11 */ /* 0x000fe4000f8010ff */
[----:B-----5:R-:W-:Y:S02]  /*0190*/  LEA R14, P1, R4, UR12, 0x2 ;  /* 0x0000000c040e7c11 */ /* 0x020fe4000f8210ff */
[----:B------:R-:W-:Y:S01]  /*01a0*/  LEA.HI.X R29, R8, UR11, R9, 0x2, P0 ;  /* 0x0000000b081d7c11 */ /* 0x000fe200080f1409 */
[----:B------:R-:W-:Y:S01]  /*01b0*/  IMAD.WIDE.U32 R20, R0, 0x20, R6 ;  /* 0x0000002000147825 */ /* 0x000fe200078e0006 */
[----:B------:R-:W-:-:S02]  /*01c0*/  LEA.HI.X R15, R4, UR13, R5, 0x2, P1 ;  /* 0x0000000d040f7c11 */ /* 0x000fc400088f1405 */
[-C--:B------:R-:W-:Y:S01]  /*01d0*/  IADD3 R22, P0, PT, R6, R14.reuse, RZ ;  /* 0x0000000e06167210 */ /* 0x080fe20007f1e0ff */
[----:B------:R-:W-:Y:S01]  /*01e0*/  IMAD.WIDE.U32 R12, R13, 0x10, R28 ;  /* 0x000000100d0c7825 */ /* 0x000fe200078e001c */
[----:B------:R-:W5:Y:S03]  /*01f0*/  LDG.E R24, desc[UR4][R28.64] ;  /* 0x000000041c187981 */ /* 0x000f66000c1e1900 */
[--C-:B------:R-:W-:Y:S01]  /*0200*/  IMAD.X R23, R7, 0x1, R15.reuse, P0 ;  /* 0x0000000107177824 */ /* 0x100fe200000e060f */
[----:B0-----:R-:W-:Y:S01]  /*0210*/  IADD3 R26, P0, PT, R20, R14, RZ ;  /* 0x0000000e141a7210 */ /* 0x001fe20007f1e0ff */
[----:B------:R0:W5:Y:S04]  /*0220*/  LDG.E R25, desc[UR4][R28.64+0x10] ;  /* 0x000010041c197981 */ /* 0x000168000c1e1900 */
[--C-:B------:R-:W-:Y:S01]  /*0230*/  IMAD.X R27, R21, 0x1, R15.reuse, P0 ;  /* 0x00000001151b7824 */ /* 0x100fe200000e060f */
[----:B------:R-:W5:Y:S04]  /*0240*/  LDG.E R8, desc[UR4][R14.64] ;  /* 0x000000040e087981 */ /* 0x000f68000c1e1900 */
[----:B------:R-:W5:Y:S01]  /*0250*/  LDG.E R10, desc[UR4][R14.64+0x20] ;  /* 0x000020040e0a7981 */ /* 0x000f62000c1e1900 */
[----:B0-----:R-:W-:-:S03]  /*0260*/  IMAD.WIDE.U32 R28, R0, 0x20, R14 ;  /* 0x00000020001c7825 */ /* 0x001fc600078e000e */
[----:B------:R-:W5:Y:S04]  /*0270*/  LDG.E R9, desc[UR4][R22.64] ;  /* 0x0000000416097981 */ /* 0x000f68000c1e1900 */
[----:B------:R-:W5:Y:S04]  /*0280*/  LDG.E R11, desc[UR4][R22.64+0x20] ;  /* 0x00002004160b7981 */ /* 0x000f68000c1e1900 */
[----:B------:R-:W5:Y:S04]  /*0290*/  LDG.E R14, desc[UR4][R28.64+0x20] ;  /* 0x000020041c0e7981 */ /* 0x000f68000c1e1900 */
[----:B------:R-:W5:Y:S04]  /*02a0*/  LDG.E R15, desc[UR4][R26.64+0x20] ;  /* 0x000020041a0f7981 */ /* 0x000f68000c1e1900 */
[----:B------:R-:W5:Y:S04]  /*02b0*/  LDG.E R22, desc[UR4][R12.64] ;  /* 0x000000040c167981 */ /* 0x000f68000c1e1900 */
[----:B------:R-:W5:Y:S04]  /*02c0*/  LDG.E R23, desc[UR4][R12.64+0x10] ;  /* 0x000010040c177981 */ /* 0x000f68000c1e1900 */
[----:B------:R-:W5:Y:S04]  /*02d0*/  LDG.E R12, desc[UR4][R28.64] ;  /* 0x000000041c0c7981 */ /* 0x000f68000c1e1900 */
[----:B------:R-:W5:Y:S04]  /*02e0*/  LDG.E R13, desc[UR4][R26.64] ;  /* 0x000000041a0d7981 */ /* 0x000f68000c1e1900 */
[----:B--2---:R-:W-:Y:S04]  /*02f0*/  MOVM.16.MT88 R16, R16 ;  /* 0x000000001010723a */ /* 0x004fe80000000000 */
[----:B---3--:R-:W-:Y:S04]  /*0300*/  MOVM.16.MT88 R17, R17 ;  /* 0x000000001111723a */ /* 0x008fe80000000000 */
[----:B----4-:R-:W-:Y:S04]  /*0310*/  MOVM.16.MT88 R18, R18 ;  /* 0x000000001212723a */ /* 0x010fe80000000000 */
[----:B------:R-:W5:Y:S02]  /*0320*/  MOVM.16.MT88 R19, R2 ;  /* 0x000000000213723a */ /* 0x000f640000000000 */
[----:B-----5:R-:W-:Y:S01]  /*0330*/  HMMA.16816.F32 R8, R16, R24, R8 ;  /* 0x000000181008723c */ /* 0x020fe20000001808 */
[----:B------:R-:W-:-:S04]  /*0340*/  LEA R24, P0, R4, UR14, 0x2 ;  /* 0x0000000e04187c11 */ /* 0x000fc8000f8010ff */
[----:B------:R-:W-:Y:S02]  /*0350*/  LEA.HI.X R25, R4, UR15, R5, 0x2, P0 ;  /* 0x0000000f04197c11 */ /* 0x000fe400080f1405 */
[-C--:B------:R-:W-:Y:S02]  /*0360*/  IADD3 R4, P0, PT, R6, R24.reuse, RZ ;  /* 0x0000001806047210 */ /* 0x080fe40007f1e0ff */
[----:B------:R-:W-:-:S03]  /*0370*/  IADD3 R20, P1, PT, R20, R24, RZ ;  /* 0x0000001814147210 */ /* 0x000fc60007f3e0ff */
[--C-:B------:R-:W-:Y:S02]  /*0380*/  IMAD.X R5, R7, 0x1, R25.reuse, P0 ;  /* 0x0000000107057824 */ /* 0x100fe400000e0619 */
[----:B------:R-:W-:Y:S01]  /*0390*/  IMAD.WIDE.U32 R6, R0, 0x20, R24 ;  /* 0x0000002000067825 */ /* 0x000fe200078e0018 */
[----:B------:R-:W-:Y:S03]  /*03a0*/  HMMA.16816.F32 R12, R16, R22, R12 ;  /* 0x00000016100c723c */ /* 0x000fe6000000180c */
[----:B------:R-:W-:Y:S01]  /*03b0*/  IMAD.X R21, R21, 0x1, R25, P1 ;  /* 0x0000000115157824 */ /* 0x000fe200008e0619 */
[----:B------:R-:W-:Y:S04]  /*03c0*/  STG.E desc[UR4][R24.64], R8 ;  /* 0x0000000818007986 */ /* 0x000fe8000c101904 */
[----:B------:R-:W-:Y:S04]  /*03d0*/  STG.E desc[UR4][R4.64], R9 ;  /* 0x0000000904007986 */ /* 0x000fe8000c101904 */
[----:B------:R-:W-:Y:S04]  /*03e0*/  STG.E desc[UR4][R24.64+0x20], R10 ;  /* 0x0000200a18007986 */ /* 0x000fe8000c101904 */
[----:B------:R-:W-:Y:S04]  /*03f0*/  STG.E desc[UR4][R4.64+0x20], R11 ;  /* 0x0000200b04007986 */ /* 0x000fe8000c101904 */
[----:B------:R-:W-:Y:S04]  /*0400*/  STG.E desc[UR4][R6.64], R12 ;  /* 0x0000000c06007986 */ /* 0x000fe8000c101904 */
[----:B------:R-:W-:Y:S04]  /*0410*/  STG.E desc[UR4][R20.64], R13 ;  /* 0x0000000d14007986 */ /* 0x000fe8000c101904 */
[----:B------:R-:W-:Y:S04]  /*0420*/  STG.E desc[UR4][R6.64+0x20], R14 ;  /* 0x0000200e06007986 */ /* 0x000fe8000c101904 */
[----:B------:R-:W-:Y:S01]  /*0430*/  STG.E desc[UR4][R20.64+0x20], R15 ;  /* 0x0000200f14007986 */ /* 0x000fe2000c101904 */
[----:B------:R-:W-:Y:S05]  /*0440*/  EXIT ;  /* 0x000000000000794d */ /* 0x000fea0003800000 */
.L_x_4:
        /* <DEDUP_REMOVED lines=11> */
.L_x_9:


//--------------------- .nv.shared.reserved.0     --------------------------
	.section	.nv.shared.reserved.0,"aw",@nobits
	.weak		__nv_reservedSMEM_offset_0_alias
	.size		__nv_reservedSMEM_offset_0_alias, 0, 64
	.other		__nv_reservedSMEM_offset_0_alias,@"STO_CUDA_RESERVED_SHARED STV_DEFAULT"
__nv_reservedSMEM_offset_0_alias:
	.zero		0
	.zero		64


//--------------------- .nv.constant0._Z18convertInt8ToInt32PiS_i --------------------------
	.section	.nv.constant0._Z18convertInt8ToInt32PiS_i,"a",@progbits
	.sectionflags	@""
	.align	4
.nv.constant0._Z18convertInt8ToInt32PiS_i:
	.zero		916


//--------------------- .nv.constant0._Z18convertInt32ToInt8PiS_i --------------------------
	.section	.nv.constant0._Z18convertInt32ToInt8PiS_i,"a",@progbits
	.sectionflags	@""
	.align	4
.nv.constant0._Z18convertInt32ToInt8PiS_i:
	.zero		916


//--------------------- .nv.constant0._Z17convertFp16ToFp32PfP6__halfi --------------------------
	.section	.nv.constant0._Z17convertFp16ToFp32PfP6__halfi,"a",@progbits
	.sectionflags	@""
	.align	4
.nv.constant0._Z17convertFp16ToFp32PfP6__halfi:
	.zero		916


//--------------------- .nv.constant0._Z17convertFp32ToFp16P6__halfPfi --------------------------
	.section	.nv.constant0._Z17convertFp32ToFp16P6__halfPfi,"a",@progbits
	.sectionflags	@""
	.align	4
.nv.constant0._Z17convertFp32ToFp16P6__halfPfi:
	.zero		916


//--------------------- .nv.constant0._Z12wmma_exampleP6__halfS0_PfS1_iii --------------------------
	.section	.nv.constant0._Z12wmma_exampleP6__halfS0_PfS1_iii,"a",@progbits
	.sectionflags	@""
	.align	4
.nv.constant0._Z12wmma_exampleP6__halfS0_PfS1_iii:
	.zero		940


//--------------------- SYMBOLS --------------------------

	.type		.nv.reservedSmem.offset0,@object
	.size		.nv.reservedSmem.offset0,0x4
